//
// Generated by NVIDIA NVVM Compiler
//
// Compiler Build ID: CL-36424714
// Cuda compilation tools, release 13.0, V13.0.88
// Based on NVVM 20.0.0
//

.version 9.0
.target sm_100
.address_size 64

	// .globl	_ZN3cub18CUB_300001_SM_10006detail11EmptyKernelIvEEvv
.global .align 1 .b8 _ZN40_INTERNAL_1333369d_4_k_cu_6d59a320_694484cuda3std3__45__cpo5beginE[1];
.global .align 1 .b8 _ZN40_INTERNAL_1333369d_4_k_cu_6d59a320_694484cuda3std3__45__cpo3endE[1];
.global .align 1 .b8 _ZN40_INTERNAL_1333369d_4_k_cu_6d59a320_694484cuda3std3__45__cpo6cbeginE[1];
.global .align 1 .b8 _ZN40_INTERNAL_1333369d_4_k_cu_6d59a320_694484cuda3std3__45__cpo4cendE[1];
.global .align 1 .b8 _ZN40_INTERNAL_1333369d_4_k_cu_6d59a320_694484cuda3std3__45__cpo6rbeginE[1];
.global .align 1 .b8 _ZN40_INTERNAL_1333369d_4_k_cu_6d59a320_694484cuda3std3__45__cpo4rendE[1];
.global .align 1 .b8 _ZN40_INTERNAL_1333369d_4_k_cu_6d59a320_694484cuda3std3__45__cpo7crbeginE[1];
.global .align 1 .b8 _ZN40_INTERNAL_1333369d_4_k_cu_6d59a320_694484cuda3std3__45__cpo5crendE[1];
.global .align 1 .b8 _ZN40_INTERNAL_1333369d_4_k_cu_6d59a320_694484cuda3std3__442_GLOBAL__N__1333369d_4_k_cu_6d59a320_694486ignoreE[1];
.global .align 1 .b8 _ZN40_INTERNAL_1333369d_4_k_cu_6d59a320_694484cuda3std3__419piecewise_constructE[1];
.global .align 1 .b8 _ZN40_INTERNAL_1333369d_4_k_cu_6d59a320_694484cuda3std3__48in_placeE[1];
.global .align 1 .b8 _ZN40_INTERNAL_1333369d_4_k_cu_6d59a320_694484cuda3std3__420unreachable_sentinelE[1];
.global .align 1 .b8 _ZN40_INTERNAL_1333369d_4_k_cu_6d59a320_694484cuda3std3__47nulloptE[1];
.global .align 1 .b8 _ZN40_INTERNAL_1333369d_4_k_cu_6d59a320_694484cuda3std3__48unexpectE[1];
.global .align 1 .b8 _ZN40_INTERNAL_1333369d_4_k_cu_6d59a320_694484cuda3std6ranges3__45__cpo4swapE[1];
.global .align 1 .b8 _ZN40_INTERNAL_1333369d_4_k_cu_6d59a320_694484cuda3std6ranges3__45__cpo9iter_moveE[1];
.global .align 1 .b8 _ZN40_INTERNAL_1333369d_4_k_cu_6d59a320_694484cuda3std6ranges3__45__cpo5beginE[1];
.global .align 1 .b8 _ZN40_INTERNAL_1333369d_4_k_cu_6d59a320_694484cuda3std6ranges3__45__cpo3endE[1];
.global .align 1 .b8 _ZN40_INTERNAL_1333369d_4_k_cu_6d59a320_694484cuda3std6ranges3__45__cpo6cbeginE[1];
.global .align 1 .b8 _ZN40_INTERNAL_1333369d_4_k_cu_6d59a320_694484cuda3std6ranges3__45__cpo4cendE[1];
.global .align 1 .b8 _ZN40_INTERNAL_1333369d_4_k_cu_6d59a320_694484cuda3std6ranges3__45__cpo7advanceE[1];
.global .align 1 .b8 _ZN40_INTERNAL_1333369d_4_k_cu_6d59a320_694484cuda3std6ranges3__45__cpo9iter_swapE[1];
.global .align 1 .b8 _ZN40_INTERNAL_1333369d_4_k_cu_6d59a320_694484cuda3std6ranges3__45__cpo4nextE[1];
.global .align 1 .b8 _ZN40_INTERNAL_1333369d_4_k_cu_6d59a320_694484cuda3std6ranges3__45__cpo4prevE[1];
.global .align 1 .b8 _ZN40_INTERNAL_1333369d_4_k_cu_6d59a320_694484cuda3std6ranges3__45__cpo4dataE[1];
.global .align 1 .b8 _ZN40_INTERNAL_1333369d_4_k_cu_6d59a320_694484cuda3std6ranges3__45__cpo5cdataE[1];
.global .align 1 .b8 _ZN40_INTERNAL_1333369d_4_k_cu_6d59a320_694484cuda3std6ranges3__45__cpo4sizeE[1];
.global .align 1 .b8 _ZN40_INTERNAL_1333369d_4_k_cu_6d59a320_694484cuda3std6ranges3__45__cpo5ssizeE[1];
.global .align 1 .b8 _ZN40_INTERNAL_1333369d_4_k_cu_6d59a320_694484cuda3std6ranges3__45__cpo8distanceE[1];
.global .align 1 .b8 _ZN40_INTERNAL_1333369d_4_k_cu_6d59a320_694486thrust24THRUST_300001_SM_1000_NS6system6detail10sequential3seqE[1];
.global .align 1 .b8 _ZN40_INTERNAL_1333369d_4_k_cu_6d59a320_694486thrust24THRUST_300001_SM_1000_NS12placeholders2_1E[1];
.global .align 1 .b8 _ZN40_INTERNAL_1333369d_4_k_cu_6d59a320_694486thrust24THRUST_300001_SM_1000_NS12placeholders2_2E[1];
.global .align 1 .b8 _ZN40_INTERNAL_1333369d_4_k_cu_6d59a320_694486thrust24THRUST_300001_SM_1000_NS12placeholders2_3E[1];
.global .align 1 .b8 _ZN40_INTERNAL_1333369d_4_k_cu_6d59a320_694486thrust24THRUST_300001_SM_1000_NS12placeholders2_4E[1];
.global .align 1 .b8 _ZN40_INTERNAL_1333369d_4_k_cu_6d59a320_694486thrust24THRUST_300001_SM_1000_NS12placeholders2_5E[1];
.global .align 1 .b8 _ZN40_INTERNAL_1333369d_4_k_cu_6d59a320_694486thrust24THRUST_300001_SM_1000_NS12placeholders2_6E[1];
.global .align 1 .b8 _ZN40_INTERNAL_1333369d_4_k_cu_6d59a320_694486thrust24THRUST_300001_SM_1000_NS12placeholders2_7E[1];
.global .align 1 .b8 _ZN40_INTERNAL_1333369d_4_k_cu_6d59a320_694486thrust24THRUST_300001_SM_1000_NS12placeholders2_8E[1];
.global .align 1 .b8 _ZN40_INTERNAL_1333369d_4_k_cu_6d59a320_694486thrust24THRUST_300001_SM_1000_NS12placeholders2_9E[1];
.global .align 1 .b8 _ZN40_INTERNAL_1333369d_4_k_cu_6d59a320_694486thrust24THRUST_300001_SM_1000_NS12placeholders3_10E[1];

.visible .entry _ZN3cub18CUB_300001_SM_10006detail11EmptyKernelIvEEvv()
{


	ret;

}


// ===== COMPILED SASS (sm_100) =====

	.target	sm_100

	.elftype	@"ET_EXEC"


//--------------------- .note.nv.tkinfo           --------------------------
	.section	.note.nv.tkinfo,"",@"SHT_NOTE"
	.sectionflags	@"SHF_NOTE_NV_TKINFO"
	.tkinfo
        /*0018*/ 	.word	0x00000002
        /*0030*/ 	.string	""
        /*0030*/ 	.string	"ptxas"
        /*0030*/ 	.string	"Cuda compilation tools, release 13.0, V13.0.88"
        /*0030*/ 	.string	"Build cuda_13.0.r13.0/compiler.36424714_0"
        /*0030*/ 	.string	"-arch sm_100 -m 64 "



//--------------------- .note.nv.cuinfo           --------------------------
	.section	.note.nv.cuinfo,"",@"SHT_NOTE"
	.sectionflags	@"SHF_NOTE_NV_CUINFO"
        /*0018*/ 	.short	0x0002
        /*001a*/ 	.short	0x0064
        /*001c*/ 	.short	0x0082
	.zero		2


//--------------------- .nv.info                  --------------------------
	.section	.nv.info,"",@"SHT_CUDA_INFO"
	.align	4


	//----- nvinfo : EIATTR_REGCOUNT
	.align		4
        /*0000*/ 	.byte	0x04, 0x2f
        /*0002*/ 	.short	(.L_41 - .L_40)
	.align		4
.L_40:
        /*0004*/ 	.word	index@(_ZN3cub18CUB_300001_SM_10006detail11EmptyKernelIvEEvv)
        /*0008*/ 	.word	0x00000004


	//----- nvinfo : EIATTR_FRAME_SIZE
	.align		4
.L_41:
        /*000c*/ 	.byte	0x04, 0x11
        /*000e*/ 	.short	(.L_43 - .L_42)
	.align		4
.L_42:
        /*0010*/ 	.word	index@(_ZN3cub18CUB_300001_SM_10006detail11EmptyKernelIvEEvv)
        /*0014*/ 	.word	0x00000000


	//----- nvinfo : EIATTR_MIN_STACK_SIZE
	.align		4
.L_43:
        /*0018*/ 	.byte	0x04, 0x12
        /*001a*/ 	.short	(.L_45 - .L_44)
	.align		4
.L_44:
        /*001c*/ 	.word	index@(_ZN3cub18CUB_300001_SM_10006detail11EmptyKernelIvEEvv)
        /*0020*/ 	.word	0x00000000
.L_45:


//--------------------- .nv.compat                --------------------------
	.section	.nv.compat,"",@"SHT_CUDA_COMPAT_INFO"
	.align	4
        /*0000*/ 	.byte	0x02, 0x09, 0x00, 0x00, 0x02, 0x02, 0x01, 0x00, 0x02, 0x05, 0x05, 0x00, 0x03, 0x07, 0x01, 0x01
        /*0010*/ 	.byte	0x02, 0x03, 0x00, 0x00, 0x02, 0x06, 0x01, 0x00, 0x04, 0x0b, 0x08, 0x00, 0x09, 0x00, 0x00, 0x00
        /*0020*/ 	.byte	0x00, 0x00, 0x00, 0x00


//--------------------- .nv.info._ZN3cub18CUB_300001_SM_10006detail11EmptyKernelIvEEvv --------------------------
	.section	.nv.info._ZN3cub18CUB_300001_SM_10006detail11EmptyKernelIvEEvv,"",@"SHT_CUDA_INFO"
	.sectionflags	@""
	.align	4


	//----- nvinfo : EIATTR_CUDA_API_VERSION
	.align		4
        /*0000*/ 	.byte	0x04, 0x37
        /*0002*/ 	.short	(.L_47 - .L_46)
.L_46:
        /*0004*/ 	.word	0x00000082


	//----- nvinfo : EIATTR_SPARSE_MMA_MASK
	.align		4
.L_47:
        /*0008*/ 	.byte	0x03, 0x50
        /*000a*/ 	.short	0x0000


	//----- nvinfo : EIATTR_MAXREG_COUNT
	.align		4
        /*000c*/ 	.byte	0x03, 0x1b
        /*000e*/ 	.short	0x00ff


	//----- nvinfo : EIATTR_MERCURY_ISA_VERSION
	.align		4
        /*0010*/ 	.byte	0x03, 0x5f
        /*0012*/ 	.short	0x0101


	//----- nvinfo : EIATTR_VRC_CTA_INIT_COUNT
	.align		4
        /*0014*/ 	.byte	0x02, 0x4a
	.zero		1
	.zero		1


	//----- nvinfo : EIATTR_EXIT_INSTR_OFFSETS
	.align		4
        /*0018*/ 	.byte	0x04, 0x1c
        /*001a*/ 	.short	(.L_49 - .L_48)


	//   ....[0]....
.L_48:
        /*001c*/ 	.word	0x00000010


	//----- nvinfo : EIATTR_SW_WAR
	.align		4
.L_49:
        /*0020*/ 	.byte	0x04, 0x36
        /*0022*/ 	.short	(.L_51 - .L_50)
.L_50:
        /*0024*/ 	.word	0x00000008
.L_51:


//--------------------- .nv.callgraph             --------------------------
	.section	.nv.callgraph,"",@"SHT_CUDA_CALLGRAPH"
	.align	4
	.sectionentsize	8
	.align		4
        /*0000*/ 	.word	0x00000000
	.align		4
        /*0004*/ 	.word	0xffffffff
	.align		4
        /*0008*/ 	.word	0x00000000
	.align		4
        /*000c*/ 	.word	0xfffffffe
	.align		4
        /*0010*/ 	.word	0x00000000
	.align		4
        /*0014*/ 	.word	0xfffffffd
	.align		4
        /*0018*/ 	.word	0x00000000
	.align		4
        /*001c*/ 	.word	0xfffffffc


//--------------------- .nv.constant4             --------------------------
	.section	.nv.constant4,"a",@progbits
	.align	8
	.align		8
.nv.constant4:
        /*0000*/ 	.dword	_ZN40_INTERNAL_1333369d_4_k_cu_6d59a320_698364cuda3std3__45__cpo5beginE
	.align		8
        /*0008*/ 	.dword	_ZN40_INTERNAL_1333369d_4_k_cu_6d59a320_698364cuda3std3__45__cpo3endE
	.align		8
        /*0010*/ 	.dword	_ZN40_INTERNAL_1333369d_4_k_cu_6d59a320_698364cuda3std3__45__cpo6cbeginE
	.align		8
        /*0018*/ 	.dword	_ZN40_INTERNAL_1333369d_4_k_cu_6d59a320_698364cuda3std3__45__cpo4cendE
	.align		8
        /*0020*/ 	.dword	_ZN40_INTERNAL_1333369d_4_k_cu_6d59a320_698364cuda3std3__45__cpo6rbeginE
	.align		8
        /*0028*/ 	.dword	_ZN40_INTERNAL_1333369d_4_k_cu_6d59a320_698364cuda3std3__45__cpo4rendE
	.align		8
        /*0030*/ 	.dword	_ZN40_INTERNAL_1333369d_4_k_cu_6d59a320_698364cuda3std3__45__cpo7crbeginE
	.align		8
        /*0038*/ 	.dword	_ZN40_INTERNAL_1333369d_4_k_cu_6d59a320_698364cuda3std3__45__cpo5crendE
	.align		8
        /*0040*/ 	.dword	_ZN40_INTERNAL_1333369d_4_k_cu_6d59a320_698364cuda3std3__442_GLOBAL__N__1333369d_4_k_cu_6d59a320_698366ignoreE
	.align		8
        /*0048*/ 	.dword	_ZN40_INTERNAL_1333369d_4_k_cu_6d59a320_698364cuda3std3__419piecewise_constructE
	.align		8
        /*0050*/ 	.dword	_ZN40_INTERNAL_1333369d_4_k_cu_6d59a320_698364cuda3std3__48in_placeE
	.align		8
        /*0058*/ 	.dword	_ZN40_INTERNAL_1333369d_4_k_cu_6d59a320_698364cuda3std3__420unreachable_sentinelE
	.align		8
        /*0060*/ 	.dword	_ZN40_INTERNAL_1333369d_4_k_cu_6d59a320_698364cuda3std3__47nulloptE
	.align		8
        /*0068*/ 	.dword	_ZN40_INTERNAL_1333369d_4_k_cu_6d59a320_698364cuda3std3__48unexpectE
	.align		8
        /*0070*/ 	.dword	_ZN40_INTERNAL_1333369d_4_k_cu_6d59a320_698364cuda3std6ranges3__45__cpo4swapE
	.align		8
        /*0078*/ 	.dword	_ZN40_INTERNAL_1333369d_4_k_cu_6d59a320_698364cuda3std6ranges3__45__cpo9iter_moveE
	.align		8
        /*0080*/ 	.dword	_ZN40_INTERNAL_1333369d_4_k_cu_6d59a320_698364cuda3std6ranges3__45__cpo5beginE
	.align		8
        /*0088*/ 	.dword	_ZN40_INTERNAL_1333369d_4_k_cu_6d59a320_698364cuda3std6ranges3__45__cpo3endE
	.align		8
        /*0090*/ 	.dword	_ZN40_INTERNAL_1333369d_4_k_cu_6d59a320_698364cuda3std6ranges3__45__cpo6cbeginE
	.align		8
        /*0098*/ 	.dword	_ZN40_INTERNAL_1333369d_4_k_cu_6d59a320_698364cuda3std6ranges3__45__cpo4cendE
	.align		8
        /*00a0*/ 	.dword	_ZN40_INTERNAL_1333369d_4_k_cu_6d59a320_698364cuda3std6ranges3__45__cpo7advanceE
	.align		8
        /*00a8*/ 	.dword	_ZN40_INTERNAL_1333369d_4_k_cu_6d59a320_698364cuda3std6ranges3__45__cpo9iter_swapE
	.align		8
        /*00b0*/ 	.dword	_ZN40_INTERNAL_1333369d_4_k_cu_6d59a320_698364cuda3std6ranges3__45__cpo4nextE
	.align		8
        /*00b8*/ 	.dword	_ZN40_INTERNAL_1333369d_4_k_cu_6d59a320_698364cuda3std6ranges3__45__cpo4prevE
	.align		8
        /*00c0*/ 	.dword	_ZN40_INTERNAL_1333369d_4_k_cu_6d59a320_698364cuda3std6ranges3__45__cpo4dataE
	.align		8
        /*00c8*/ 	.dword	_ZN40_INTERNAL_1333369d_4_k_cu_6d59a320_698364cuda3std6ranges3__45__cpo5cdataE
	.align		8
        /*00d0*/ 	.dword	_ZN40_INTERNAL_1333369d_4_k_cu_6d59a320_698364cuda3std6ranges3__45__cpo4sizeE
	.align		8
        /*00d8*/ 	.dword	_ZN40_INTERNAL_1333369d_4_k_cu_6d59a320_698364cuda3std6ranges3__45__cpo5ssizeE
	.align		8
        /*00e0*/ 	.dword	_ZN40_INTERNAL_1333369d_4_k_cu_6d59a320_698364cuda3std6ranges3__45__cpo8distanceE
	.align		8
        /*00e8*/ 	.dword	_ZN40_INTERNAL_1333369d_4_k_cu_6d59a320_698366thrust24THRUST_300001_SM_1000_NS6system6detail10sequential3seqE
	.align		8
        /*00f0*/ 	.dword	_ZN40_INTERNAL_1333369d_4_k_cu_6d59a320_698366thrust24THRUST_300001_SM_1000_NS12placeholders2_1E
	.align		8
        /*00f8*/ 	.dword	_ZN40_INTERNAL_1333369d_4_k_cu_6d59a320_698366thrust24THRUST_300001_SM_1000_NS12placeholders2_2E
	.align		8
        /*0100*/ 	.dword	_ZN40_INTERNAL_1333369d_4_k_cu_6d59a320_698366thrust24THRUST_300001_SM_1000_NS12placeholders2_3E
	.align		8
        /*0108*/ 	.dword	_ZN40_INTERNAL_1333369d_4_k_cu_6d59a320_698366thrust24THRUST_300001_SM_1000_NS12placeholders2_4E
	.align		8
        /*0110*/ 	.dword	_ZN40_INTERNAL_1333369d_4_k_cu_6d59a320_698366thrust24THRUST_300001_SM_1000_NS12placeholders2_5E
	.align		8
        /*0118*/ 	.dword	_ZN40_INTERNAL_1333369d_4_k_cu_6d59a320_698366thrust24THRUST_300001_SM_1000_NS12placeholders2_6E
	.align		8
        /*0120*/ 	.dword	_ZN40_INTERNAL_1333369d_4_k_cu_6d59a320_698366thrust24THRUST_300001_SM_1000_NS12placeholders2_7E
	.align		8
        /*0128*/ 	.dword	_ZN40_INTERNAL_1333369d_4_k_cu_6d59a320_698366thrust24THRUST_300001_SM_1000_NS12placeholders2_8E
	.align		8
        /*0130*/ 	.dword	_ZN40_INTERNAL_1333369d_4_k_cu_6d59a320_698366thrust24THRUST_300001_SM_1000_NS12placeholders2_9E
	.align		8
        /*0138*/ 	.dword	_ZN40_INTERNAL_1333369d_4_k_cu_6d59a320_698366thrust24THRUST_300001_SM_1000_NS12placeholders3_10E


//--------------------- .text._ZN3cub18CUB_300001_SM_10006detail11EmptyKernelIvEEvv --------------------------
	.section	.text._ZN3cub18CUB_300001_SM_10006detail11EmptyKernelIvEEvv,"ax",@progbits
	.align	128
        .global         _ZN3cub18CUB_300001_SM_10006detail11EmptyKernelIvEEvv
        .type           _ZN3cub18CUB_300001_SM_10006detail11EmptyKernelIvEEvv,@function
        .size           _ZN3cub18CUB_300001_SM_10006detail11EmptyKernelIvEEvv,(.L_x_1 - _ZN3cub18CUB_300001_SM_10006detail11EmptyKernelIvEEvv)
        .other          _ZN3cub18CUB_300001_SM_10006detail11EmptyKernelIvEEvv,@"STO_CUDA_ENTRY STV_DEFAULT"
_ZN3cub18CUB_300001_SM_10006detail11EmptyKernelIvEEvv:
.text._ZN3cub18CUB_300001_SM_10006detail11EmptyKernelIvEEvv:
[----:B------:R-:W-:Y:S01]  /*0000*/  LDC R1, c[0x0][0x37c] ;  /* 0x0000df00ff017b82 */ /* 0x000fe20000000800 */
[----:B------:R-:W-:Y:S05]  /*0010*/  EXIT ;  /* 0x000000000000794d */ /* 0x000fea0003800000 */
.L_x_0:
[----:B------:R-:W-:-:S00]  /*0020*/  BRA `(.L_x_0) ;  /* 0xfffffffc00fc7947 */ /* 0x000fc0000383ffff */
[----:B------:R-:W-:-:S00]  /*0030*/  NOP ;  /* 0x0000000000007918 */ /* 0x000fc00000000000 */
        /* <DEDUP_REMOVED lines=12> */
.L_x_1:


//--------------------- .nv.shared.reserved.0     --------------------------
	.section	.nv.shared.reserved.0,"aw",@nobits
	.weak		__nv_reservedSMEM_offset_0_alias
	.size		__nv_reservedSMEM_offset_0_alias, 0, 64
	.other		__nv_reservedSMEM_offset_0_alias,@"STO_CUDA_RESERVED_SHARED STV_DEFAULT"
__nv_reservedSMEM_offset_0_alias:
	.zero		0
	.zero		64


//--------------------- .nv.global                --------------------------
	.section	.nv.global,"aw",@nobits
.nv.global:
	.type		_ZN40_INTERNAL_1333369d_4_k_cu_6d59a320_698366thrust24THRUST_300001_SM_1000_NS12placeholders2_5E,@object
	.size		_ZN40_INTERNAL_1333369d_4_k_cu_6d59a320_698366thrust24THRUST_300001_SM_1000_NS12placeholders2_5E,(_ZN40_INTERNAL_1333369d_4_k_cu_6d59a320_698364cuda3std3__45__cpo6cbeginE - _ZN40_INTERNAL_1333369d_4_k_cu_6d59a320_698366thrust24THRUST_300001_SM_1000_NS12placeholders2_5E)
_ZN40_INTERNAL_1333369d_4_k_cu_6d59a320_698366thrust24THRUST_300001_SM_1000_NS12placeholders2_5E:
	.zero		1
	.type		_ZN40_INTERNAL_1333369d_4_k_cu_6d59a320_698364cuda3std3__45__cpo6cbeginE,@object
	.size		_ZN40_INTERNAL_1333369d_4_k_cu_6d59a320_698364cuda3std3__45__cpo6cbeginE,(_ZN40_INTERNAL_1333369d_4_k_cu_6d59a320_698364cuda3std6ranges3__45__cpo6cbeginE - _ZN40_INTERNAL_1333369d_4_k_cu_6d59a320_698364cuda3std3__45__cpo6cbeginE)
_ZN40_INTERNAL_1333369d_4_k_cu_6d59a320_698364cuda3std3__45__cpo6cbeginE:
	.zero		1
	.type		_ZN40_INTERNAL_1333369d_4_k_cu_6d59a320_698364cuda3std6ranges3__45__cpo6cbeginE,@object
	.size		_ZN40_INTERNAL_1333369d_4_k_cu_6d59a320_698364cuda3std6ranges3__45__cpo6cbeginE,(_ZN40_INTERNAL_1333369d_4_k_cu_6d59a320_698364cuda3std3__48in_placeE - _ZN40_INTERNAL_1333369d_4_k_cu_6d59a320_698364cuda3std6ranges3__45__cpo6cbeginE)
_ZN40_INTERNAL_1333369d_4_k_cu_6d59a320_698364cuda3std6ranges3__45__cpo6cbeginE:
	.zero		1
	.type		_ZN40_INTERNAL_1333369d_4_k_cu_6d59a320_698364cuda3std3__48in_placeE,@object
	.size		_ZN40_INTERNAL_1333369d_4_k_cu_6d59a320_698364cuda3std3__48in_placeE,(_ZN40_INTERNAL_1333369d_4_k_cu_6d59a320_698364cuda3std6ranges3__45__cpo4sizeE - _ZN40_INTERNAL_1333369d_4_k_cu_6d59a320_698364cuda3std3__48in_placeE)
_ZN40_INTERNAL_1333369d_4_k_cu_6d59a320_698364cuda3std3__48in_placeE:
	.zero		1
	.type		_ZN40_INTERNAL_1333369d_4_k_cu_6d59a320_698364cuda3std6ranges3__45__cpo4sizeE,@object
	.size		_ZN40_INTERNAL_1333369d_4_k_cu_6d59a320_698364cuda3std6ranges3__45__cpo4sizeE,(_ZN40_INTERNAL_1333369d_4_k_cu_6d59a320_698366thrust24THRUST_300001_SM_1000_NS12placeholders2_9E - _ZN40_INTERNAL_1333369d_4_k_cu_6d59a320_698364cuda3std6ranges3__45__cpo4sizeE)
_ZN40_INTERNAL_1333369d_4_k_cu_6d59a320_698364cuda3std6ranges3__45__cpo4sizeE:
	.zero		1
	.type		_ZN40_INTERNAL_1333369d_4_k_cu_6d59a320_698366thrust24THRUST_300001_SM_1000_NS12placeholders2_9E,@object
	.size		_ZN40_INTERNAL_1333369d_4_k_cu_6d59a320_698366thrust24THRUST_300001_SM_1000_NS12placeholders2_9E,(_ZN40_INTERNAL_1333369d_4_k_cu_6d59a320_698364cuda3std3__45__cpo7crbeginE - _ZN40_INTERNAL_1333369d_4_k_cu_6d59a320_698366thrust24THRUST_300001_SM_1000_NS12placeholders2_9E)
_ZN40_INTERNAL_1333369d_4_k_cu_6d59a320_698366thrust24THRUST_300001_SM_1000_NS12placeholders2_9E:
	.zero		1
	.type		_ZN40_INTERNAL_1333369d_4_k_cu_6d59a320_698364cuda3std3__45__cpo7crbeginE,@object
	.size		_ZN40_INTERNAL_1333369d_4_k_cu_6d59a320_698364cuda3std3__45__cpo7crbeginE,(_ZN40_INTERNAL_1333369d_4_k_cu_6d59a320_698364cuda3std6ranges3__45__cpo4nextE - _ZN40_INTERNAL_1333369d_4_k_cu_6d59a320_698364cuda3std3__45__cpo7crbeginE)
_ZN40_INTERNAL_1333369d_4_k_cu_6d59a320_698364cuda3std3__45__cpo7crbeginE:
	.zero		1
	.type		_ZN40_INTERNAL_1333369d_4_k_cu_6d59a320_698364cuda3std6ranges3__45__cpo4nextE,@object
	.size		_ZN40_INTERNAL_1333369d_4_k_cu_6d59a320_698364cuda3std6ranges3__45__cpo4nextE,(_ZN40_INTERNAL_1333369d_4_k_cu_6d59a320_698364cuda3std6ranges3__45__cpo4swapE - _ZN40_INTERNAL_1333369d_4_k_cu_6d59a320_698364cuda3std6ranges3__45__cpo4nextE)
_ZN40_INTERNAL_1333369d_4_k_cu_6d59a320_698364cuda3std6ranges3__45__cpo4nextE:
	.zero		1
	.type		_ZN40_INTERNAL_1333369d_4_k_cu_6d59a320_698364cuda3std6ranges3__45__cpo4swapE,@object
	.size		_ZN40_INTERNAL_1333369d_4_k_cu_6d59a320_698364cuda3std6ranges3__45__cpo4swapE,(_ZN40_INTERNAL_1333369d_4_k_cu_6d59a320_698366thrust24THRUST_300001_SM_1000_NS12placeholders2_1E - _ZN40_INTERNAL_1333369d_4_k_cu_6d59a320_698364cuda3std6ranges3__45__cpo4swapE)
_ZN40_INTERNAL_1333369d_4_k_cu_6d59a320_698364cuda3std6ranges3__45__cpo4swapE:
	.zero		1
	.type		_ZN40_INTERNAL_1333369d_4_k_cu_6d59a320_698366thrust24THRUST_300001_SM_1000_NS12placeholders2_1E,@object
	.size		_ZN40_INTERNAL_1333369d_4_k_cu_6d59a320_698366thrust24THRUST_300001_SM_1000_NS12placeholders2_1E,(_ZN40_INTERNAL_1333369d_4_k_cu_6d59a320_698366thrust24THRUST_300001_SM_1000_NS12placeholders2_3E - _ZN40_INTERNAL_1333369d_4_k_cu_6d59a320_698366thrust24THRUST_300001_SM_1000_NS12placeholders2_1E)
_ZN40_INTERNAL_1333369d_4_k_cu_6d59a320_698366thrust24THRUST_300001_SM_1000_NS12placeholders2_1E:
	.zero		1
	.type		_ZN40_INTERNAL_1333369d_4_k_cu_6d59a320_698366thrust24THRUST_300001_SM_1000_NS12placeholders2_3E,@object
	.size		_ZN40_INTERNAL_1333369d_4_k_cu_6d59a320_698366thrust24THRUST_300001_SM_1000_NS12placeholders2_3E,(_ZN40_INTERNAL_1333369d_4_k_cu_6d59a320_698364cuda3std3__45__cpo5beginE - _ZN40_INTERNAL_1333369d_4_k_cu_6d59a320_698366thrust24THRUST_300001_SM_1000_NS12placeholders2_3E)
_ZN40_INTERNAL_1333369d_4_k_cu_6d59a320_698366thrust24THRUST_300001_SM_1000_NS12placeholders2_3E:
	.zero		1
	.type		_ZN40_INTERNAL_1333369d_4_k_cu_6d59a320_698364cuda3std3__45__cpo5beginE,@object
	.size		_ZN40_INTERNAL_1333369d_4_k_cu_6d59a320_698364cuda3std3__45__cpo5beginE,(_ZN40_INTERNAL_1333369d_4_k_cu_6d59a320_698364cuda3std6ranges3__45__cpo5beginE - _ZN40_INTERNAL_1333369d_4_k_cu_6d59a320_698364cuda3std3__45__cpo5beginE)
_ZN40_INTERNAL_1333369d_4_k_cu_6d59a320_698364cuda3std3__45__cpo5beginE:
	.zero		1
	.type		_ZN40_INTERNAL_1333369d_4_k_cu_6d59a320_698364cuda3std6ranges3__45__cpo5beginE,@object
	.size		_ZN40_INTERNAL_1333369d_4_k_cu_6d59a320_698364cuda3std6ranges3__45__cpo5beginE,(_ZN40_INTERNAL_1333369d_4_k_cu_6d59a320_698364cuda3std3__442_GLOBAL__N__1333369d_4_k_cu_6d59a320_698366ignoreE - _ZN40_INTERNAL_1333369d_4_k_cu_6d59a320_698364cuda3std6ranges3__45__cpo5beginE)
_ZN40_INTERNAL_1333369d_4_k_cu_6d59a320_698364cuda3std6ranges3__45__cpo5beginE:
	.zero		1
	.type		_ZN40_INTERNAL_1333369d_4_k_cu_6d59a320_698364cuda3std3__442_GLOBAL__N__1333369d_4_k_cu_6d59a320_698366ignoreE,@object
	.size		_ZN40_INTERNAL_1333369d_4_k_cu_6d59a320_698364cuda3std3__442_GLOBAL__N__1333369d_4_k_cu_6d59a320_698366ignoreE,(_ZN40_INTERNAL_1333369d_4_k_cu_6d59a320_698364cuda3std6ranges3__45__cpo4dataE - _ZN40_INTERNAL_1333369d_4_k_cu_6d59a320_698364cuda3std3__442_GLOBAL__N__1333369d_4_k_cu_6d59a320_698366ignoreE)
_ZN40_INTERNAL_1333369d_4_k_cu_6d59a320_698364cuda3std3__442_GLOBAL__N__1333369d_4_k_cu_6d59a320_698366ignoreE:
	.zero		1
	.type		_ZN40_INTERNAL_1333369d_4_k_cu_6d59a320_698364cuda3std6ranges3__45__cpo4dataE,@object
	.size		_ZN40_INTERNAL_1333369d_4_k_cu_6d59a320_698364cuda3std6ranges3__45__cpo4dataE,(_ZN40_INTERNAL_1333369d_4_k_cu_6d59a320_698366thrust24THRUST_300001_SM_1000_NS12placeholders2_7E - _ZN40_INTERNAL_1333369d_4_k_cu_6d59a320_698364cuda3std6ranges3__45__cpo4dataE)
_ZN40_INTERNAL_1333369d_4_k_cu_6d59a320_698364cuda3std6ranges3__45__cpo4dataE:
	.zero		1
	.type		_ZN40_INTERNAL_1333369d_4_k_cu_6d59a320_698366thrust24THRUST_300001_SM_1000_NS12placeholders2_7E,@object
	.size		_ZN40_INTERNAL_1333369d_4_k_cu_6d59a320_698366thrust24THRUST_300001_SM_1000_NS12placeholders2_7E,(_ZN40_INTERNAL_1333369d_4_k_cu_6d59a320_698364cuda3std3__45__cpo6rbeginE - _ZN40_INTERNAL_1333369d_4_k_cu_6d59a320_698366thrust24THRUST_300001_SM_1000_NS12placeholders2_7E)
_ZN40_INTERNAL_1333369d_4_k_cu_6d59a320_698366thrust24THRUST_300001_SM_1000_NS12placeholders2_7E:
	.zero		1
	.type		_ZN40_INTERNAL_1333369d_4_k_cu_6d59a320_698364cuda3std3__45__cpo6rbeginE,@object
	.size		_ZN40_INTERNAL_1333369d_4_k_cu_6d59a320_698364cuda3std3__45__cpo6rbeginE,(_ZN40_INTERNAL_1333369d_4_k_cu_6d59a320_698364cuda3std6ranges3__45__cpo7advanceE - _ZN40_INTERNAL_1333369d_4_k_cu_6d59a320_698364cuda3std3__45__cpo6rbeginE)
_ZN40_INTERNAL_1333369d_4_k_cu_6d59a320_698364cuda3std3__45__cpo6rbeginE:
	.zero		1
	.type		_ZN40_INTERNAL_1333369d_4_k_cu_6d59a320_698364cuda3std6ranges3__45__cpo7advanceE,@object
	.size		_ZN40_INTERNAL_1333369d_4_k_cu_6d59a320_698364cuda3std6ranges3__45__cpo7advanceE,(_ZN40_INTERNAL_1333369d_4_k_cu_6d59a320_698364cuda3std3__47nulloptE - _ZN40_INTERNAL_1333369d_4_k_cu_6d59a320_698364cuda3std6ranges3__45__cpo7advanceE)
_ZN40_INTERNAL_1333369d_4_k_cu_6d59a320_698364cuda3std6ranges3__45__cpo7advanceE:
	.zero		1
	.type		_ZN40_INTERNAL_1333369d_4_k_cu_6d59a320_698364cuda3std3__47nulloptE,@object
	.size		_ZN40_INTERNAL_1333369d_4_k_cu_6d59a320_698364cuda3std3__47nulloptE,(_ZN40_INTERNAL_1333369d_4_k_cu_6d59a320_698364cuda3std6ranges3__45__cpo8distanceE - _ZN40_INTERNAL_1333369d_4_k_cu_6d59a320_698364cuda3std3__47nulloptE)
_ZN40_INTERNAL_1333369d_4_k_cu_6d59a320_698364cuda3std3__47nulloptE:
	.zero		1
	.type		_ZN40_INTERNAL_1333369d_4_k_cu_6d59a320_698364cuda3std6ranges3__45__cpo8distanceE,@object
	.size		_ZN40_INTERNAL_1333369d_4_k_cu_6d59a320_698364cuda3std6ranges3__45__cpo8distanceE,(_ZN40_INTERNAL_1333369d_4_k_cu_6d59a320_698366thrust24THRUST_300001_SM_1000_NS12placeholders2_6E - _ZN40_INTERNAL_1333369d_4_k_cu_6d59a320_698364cuda3std6ranges3__45__cpo8distanceE)
_ZN40_INTERNAL_1333369d_4_k_cu_6d59a320_698364cuda3std6ranges3__45__cpo8distanceE:
	.zero		1
	.type		_ZN40_INTERNAL_1333369d_4_k_cu_6d59a320_698366thrust24THRUST_300001_SM_1000_NS12placeholders2_6E,@object
	.size		_ZN40_INTERNAL_1333369d_4_k_cu_6d59a320_698366thrust24THRUST_300001_SM_1000_NS12placeholders2_6E,(_ZN40_INTERNAL_1333369d_4_k_cu_6d59a320_698364cuda3std3__45__cpo4cendE - _ZN40_INTERNAL_1333369d_4_k_cu_6d59a320_698366thrust24THRUST_300001_SM_1000_NS12placeholders2_6E)
_ZN40_INTERNAL_1333369d_4_k_cu_6d59a320_698366thrust24THRUST_300001_SM_1000_NS12placeholders2_6E:
	.zero		1
	.type		_ZN40_INTERNAL_1333369d_4_k_cu_6d59a320_698364cuda3std3__45__cpo4cendE,@object
	.size		_ZN40_INTERNAL_1333369d_4_k_cu_6d59a320_698364cuda3std3__45__cpo4cendE,(_ZN40_INTERNAL_1333369d_4_k_cu_6d59a320_698364cuda3std6ranges3__45__cpo4cendE - _ZN40_INTERNAL_1333369d_4_k_cu_6d59a320_698364cuda3std3__45__cpo4cendE)
_ZN40_INTERNAL_1333369d_4_k_cu_6d59a320_698364cuda3std3__45__cpo4cendE:
	.zero		1
	.type		_ZN40_INTERNAL_1333369d_4_k_cu_6d59a320_698364cuda3std6ranges3__45__cpo4cendE,@object
	.size		_ZN40_INTERNAL_1333369d_4_k_cu_6d59a320_698364cuda3std6ranges3__45__cpo4cendE,(_ZN40_INTERNAL_1333369d_4_k_cu_6d59a320_698364cuda3std3__420unreachable_sentinelE - _ZN40_INTERNAL_1333369d_4_k_cu_6d59a320_698364cuda3std6ranges3__45__cpo4cendE)
_ZN40_INTERNAL_1333369d_4_k_cu_6d59a320_698364cuda3std6ranges3__45__cpo4cendE:
	.zero		1
	.type		_ZN40_INTERNAL_1333369d_4_k_cu_6d59a320_698364cuda3std3__420unreachable_sentinelE,@object
	.size		_ZN40_INTERNAL_1333369d_4_k_cu_6d59a320_698364cuda3std3__420unreachable_sentinelE,(_ZN40_INTERNAL_1333369d_4_k_cu_6d59a320_698364cuda3std6ranges3__45__cpo5ssizeE - _ZN40_INTERNAL_1333369d_4_k_cu_6d59a320_698364cuda3std3__420unreachable_sentinelE)
_ZN40_INTERNAL_1333369d_4_k_cu_6d59a320_698364cuda3std3__420unreachable_sentinelE:
	.zero		1
	.type		_ZN40_INTERNAL_1333369d_4_k_cu_6d59a320_698364cuda3std6ranges3__45__cpo5ssizeE,@object
	.size		_ZN40_INTERNAL_1333369d_4_k_cu_6d59a320_698364cuda3std6ranges3__45__cpo5ssizeE,(_ZN40_INTERNAL_1333369d_4_k_cu_6d59a320_698366thrust24THRUST_300001_SM_1000_NS12placeholders3_10E - _ZN40_INTERNAL_1333369d_4_k_cu_6d59a320_698364cuda3std6ranges3__45__cpo5ssizeE)
_ZN40_INTERNAL_1333369d_4_k_cu_6d59a320_698364cuda3std6ranges3__45__cpo5ssizeE:
	.zero		1
	.type		_ZN40_INTERNAL_1333369d_4_k_cu_6d59a320_698366thrust24THRUST_300001_SM_1000_NS12placeholders3_10E,@object
	.size		_ZN40_INTERNAL_1333369d_4_k_cu_6d59a320_698366thrust24THRUST_300001_SM_1000_NS12placeholders3_10E,(_ZN40_INTERNAL_1333369d_4_k_cu_6d59a320_698364cuda3std3__45__cpo5crendE - _ZN40_INTERNAL_1333369d_4_k_cu_6d59a320_698366thrust24THRUST_300001_SM_1000_NS12placeholders3_10E)
_ZN40_INTERNAL_1333369d_4_k_cu_6d59a320_698366thrust24THRUST_300001_SM_1000_NS12placeholders3_10E:
	.zero		1
	.type		_ZN40_INTERNAL_1333369d_4_k_cu_6d59a320_698364cuda3std3__45__cpo5crendE,@object
	.size		_ZN40_INTERNAL_1333369d_4_k_cu_6d59a320_698364cuda3std3__45__cpo5crendE,(_ZN40_INTERNAL_1333369d_4_k_cu_6d59a320_698364cuda3std6ranges3__45__cpo4prevE - _ZN40_INTERNAL_1333369d_4_k_cu_6d59a320_698364cuda3std3__45__cpo5crendE)
_ZN40_INTERNAL_1333369d_4_k_cu_6d59a320_698364cuda3std3__45__cpo5crendE:
	.zero		1
	.type		_ZN40_INTERNAL_1333369d_4_k_cu_6d59a320_698364cuda3std6ranges3__45__cpo4prevE,@object
	.size		_ZN40_INTERNAL_1333369d_4_k_cu_6d59a320_698364cuda3std6ranges3__45__cpo4prevE,(_ZN40_INTERNAL_1333369d_4_k_cu_6d59a320_698364cuda3std6ranges3__45__cpo9iter_moveE - _ZN40_INTERNAL_1333369d_4_k_cu_6d59a320_698364cuda3std6ranges3__45__cpo4prevE)
_ZN40_INTERNAL_1333369d_4_k_cu_6d59a320_698364cuda3std6ranges3__45__cpo4prevE:
	.zero		1
	.type		_ZN40_INTERNAL_1333369d_4_k_cu_6d59a320_698364cuda3std6ranges3__45__cpo9iter_moveE,@object
	.size		_ZN40_INTERNAL_1333369d_4_k_cu_6d59a320_698364cuda3std6ranges3__45__cpo9iter_moveE,(_ZN40_INTERNAL_1333369d_4_k_cu_6d59a320_698366thrust24THRUST_300001_SM_1000_NS12placeholders2_2E - _ZN40_INTERNAL_1333369d_4_k_cu_6d59a320_698364cuda3std6ranges3__45__cpo9iter_moveE)
_ZN40_INTERNAL_1333369d_4_k_cu_6d59a320_698364cuda3std6ranges3__45__cpo9iter_moveE:
	.zero		1
	.type		_ZN40_INTERNAL_1333369d_4_k_cu_6d59a320_698366thrust24THRUST_300001_SM_1000_NS12placeholders2_2E,@object
	.size		_ZN40_INTERNAL_1333369d_4_k_cu_6d59a320_698366thrust24THRUST_300001_SM_1000_NS12placeholders2_2E,(_ZN40_INTERNAL_1333369d_4_k_cu_6d59a320_698366thrust24THRUST_300001_SM_1000_NS12placeholders2_4E - _ZN40_INTERNAL_1333369d_4_k_cu_6d59a320_698366thrust24THRUST_300001_SM_1000_NS12placeholders2_2E)
_ZN40_INTERNAL_1333369d_4_k_cu_6d59a320_698366thrust24THRUST_300001_SM_1000_NS12placeholders2_2E:
	.zero		1
	.type		_ZN40_INTERNAL_1333369d_4_k_cu_6d59a320_698366thrust24THRUST_300001_SM_1000_NS12placeholders2_4E,@object
	.size		_ZN40_INTERNAL_1333369d_4_k_cu_6d59a320_698366thrust24THRUST_300001_SM_1000_NS12placeholders2_4E,(_ZN40_INTERNAL_1333369d_4_k_cu_6d59a320_698364cuda3std3__45__cpo3endE - _ZN40_INTERNAL_1333369d_4_k_cu_6d59a320_698366thrust24THRUST_300001_SM_1000_NS12placeholders2_4E)
_ZN40_INTERNAL_1333369d_4_k_cu_6d59a320_698366thrust24THRUST_300001_SM_1000_NS12placeholders2_4E:
	.zero		1
	.type		_ZN40_INTERNAL_1333369d_4_k_cu_6d59a320_698364cuda3std3__45__cpo3endE,@object
	.size		_ZN40_INTERNAL_1333369d_4_k_cu_6d59a320_698364cuda3std3__45__cpo3endE,(_ZN40_INTERNAL_1333369d_4_k_cu_6d59a320_698364cuda3std6ranges3__45__cpo3endE - _ZN40_INTERNAL_1333369d_4_k_cu_6d59a320_698364cuda3std3__45__cpo3endE)
_ZN40_INTERNAL_1333369d_4_k_cu_6d59a320_698364cuda3std3__45__cpo3endE:
	.zero		1
	.type		_ZN40_INTERNAL_1333369d_4_k_cu_6d59a320_698364cuda3std6ranges3__45__cpo3endE,@object
	.size		_ZN40_INTERNAL_1333369d_4_k_cu_6d59a320_698364cuda3std6ranges3__45__cpo3endE,(_ZN40_INTERNAL_1333369d_4_k_cu_6d59a320_698364cuda3std3__419piecewise_constructE - _ZN40_INTERNAL_1333369d_4_k_cu_6d59a320_698364cuda3std6ranges3__45__cpo3endE)
_ZN40_INTERNAL_1333369d_4_k_cu_6d59a320_698364cuda3std6ranges3__45__cpo3endE:
	.zero		1
	.type		_ZN40_INTERNAL_1333369d_4_k_cu_6d59a320_698364cuda3std3__419piecewise_constructE,@object
	.size		_ZN40_INTERNAL_1333369d_4_k_cu_6d59a320_698364cuda3std3__419piecewise_constructE,(_ZN40_INTERNAL_1333369d_4_k_cu_6d59a320_698364cuda3std6ranges3__45__cpo5cdataE - _ZN40_INTERNAL_1333369d_4_k_cu_6d59a320_698364cuda3std3__419piecewise_constructE)
_ZN40_INTERNAL_1333369d_4_k_cu_6d59a320_698364cuda3std3__419piecewise_constructE:
	.zero		1
	.type		_ZN40_INTERNAL_1333369d_4_k_cu_6d59a320_698364cuda3std6ranges3__45__cpo5cdataE,@object
	.size		_ZN40_INTERNAL_1333369d_4_k_cu_6d59a320_698364cuda3std6ranges3__45__cpo5cdataE,(_ZN40_INTERNAL_1333369d_4_k_cu_6d59a320_698366thrust24THRUST_300001_SM_1000_NS12placeholders2_8E - _ZN40_INTERNAL_1333369d_4_k_cu_6d59a320_698364cuda3std6ranges3__45__cpo5cdataE)
_ZN40_INTERNAL_1333369d_4_k_cu_6d59a320_698364cuda3std6ranges3__45__cpo5cdataE:
	.zero		1
	.type		_ZN40_INTERNAL_1333369d_4_k_cu_6d59a320_698366thrust24THRUST_300001_SM_1000_NS12placeholders2_8E,@object
	.size		_ZN40_INTERNAL_1333369d_4_k_cu_6d59a320_698366thrust24THRUST_300001_SM_1000_NS12placeholders2_8E,(_ZN40_INTERNAL_1333369d_4_k_cu_6d59a320_698364cuda3std3__45__cpo4rendE - _ZN40_INTERNAL_1333369d_4_k_cu_6d59a320_698366thrust24THRUST_300001_SM_1000_NS12placeholders2_8E)
_ZN40_INTERNAL_1333369d_4_k_cu_6d59a320_698366thrust24THRUST_300001_SM_1000_NS12placeholders2_8E:
	.zero		1
	.type		_ZN40_INTERNAL_1333369d_4_k_cu_6d59a320_698364cuda3std3__45__cpo4rendE,@object
	.size		_ZN40_INTERNAL_1333369d_4_k_cu_6d59a320_698364cuda3std3__45__cpo4rendE,(_ZN40_INTERNAL_1333369d_4_k_cu_6d59a320_698364cuda3std6ranges3__45__cpo9iter_swapE - _ZN40_INTERNAL_1333369d_4_k_cu_6d59a320_698364cuda3std3__45__cpo4rendE)
_ZN40_INTERNAL_1333369d_4_k_cu_6d59a320_698364cuda3std3__45__cpo4rendE:
	.zero		1
	.type		_ZN40_INTERNAL_1333369d_4_k_cu_6d59a320_698364cuda3std6ranges3__45__cpo9iter_swapE,@object
	.size		_ZN40_INTERNAL_1333369d_4_k_cu_6d59a320_698364cuda3std6ranges3__45__cpo9iter_swapE,(_ZN40_INTERNAL_1333369d_4_k_cu_6d59a320_698364cuda3std3__48unexpectE - _ZN40_INTERNAL_1333369d_4_k_cu_6d59a320_698364cuda3std6ranges3__45__cpo9iter_swapE)
_ZN40_INTERNAL_1333369d_4_k_cu_6d59a320_698364cuda3std6ranges3__45__cpo9iter_swapE:
	.zero		1
	.type		_ZN40_INTERNAL_1333369d_4_k_cu_6d59a320_698364cuda3std3__48unexpectE,@object
	.size		_ZN40_INTERNAL_1333369d_4_k_cu_6d59a320_698364cuda3std3__48unexpectE,(_ZN40_INTERNAL_1333369d_4_k_cu_6d59a320_698366thrust24THRUST_300001_SM_1000_NS6system6detail10sequential3seqE - _ZN40_INTERNAL_1333369d_4_k_cu_6d59a320_698364cuda3std3__48unexpectE)
_ZN40_INTERNAL_1333369d_4_k_cu_6d59a320_698364cuda3std3__48unexpectE:
	.zero		1
	.type		_ZN40_INTERNAL_1333369d_4_k_cu_6d59a320_698366thrust24THRUST_300001_SM_1000_NS6system6detail10sequential3seqE,@object
	.size		_ZN40_INTERNAL_1333369d_4_k_cu_6d59a320_698366thrust24THRUST_300001_SM_1000_NS6system6detail10sequential3seqE,(.L_29 - _ZN40_INTERNAL_1333369d_4_k_cu_6d59a320_698366thrust24THRUST_300001_SM_1000_NS6system6detail10sequential3seqE)
_ZN40_INTERNAL_1333369d_4_k_cu_6d59a320_698366thrust24THRUST_300001_SM_1000_NS6system6detail10sequential3seqE:
	.zero		1
.L_29:


//--------------------- .nv.constant0._ZN3cub18CUB_300001_SM_10006detail11EmptyKernelIvEEvv --------------------------
	.section	.nv.constant0._ZN3cub18CUB_300001_SM_10006detail11EmptyKernelIvEEvv,"a",@progbits
	.sectionflags	@""
	.align	4
.nv.constant0._ZN3cub18CUB_300001_SM_10006detail11EmptyKernelIvEEvv:
	.zero		896


//--------------------- SYMBOLS --------------------------

	.type		.nv.reservedSmem.offset0,@object
	.size		.nv.reservedSmem.offset0,0x4
